//
// Generated by NVIDIA NVVM Compiler
//
// Compiler Build ID: CL-36424714
// Cuda compilation tools, release 13.0, V13.0.88
// Based on NVVM 20.0.0
//

.version 9.0
.target sm_100
.address_size 64

	// .globl	_Z10matrixMultPfPKfS1_iii

.visible .entry _Z10matrixMultPfPKfS1_iii(
	.param .u64 .ptr .align 1 _Z10matrixMultPfPKfS1_iii_param_0,
	.param .u64 .ptr .align 1 _Z10matrixMultPfPKfS1_iii_param_1,
	.param .u64 .ptr .align 1 _Z10matrixMultPfPKfS1_iii_param_2,
	.param .u32 _Z10matrixMultPfPKfS1_iii_param_3,
	.param .u32 _Z10matrixMultPfPKfS1_iii_param_4,
	.param .u32 _Z10matrixMultPfPKfS1_iii_param_5
)
{
	.reg .pred 	%p<13>;
	.reg .b32 	%r<41>;
	.reg .b32 	%f<68>;
	.reg .b64 	%rd<53>;

	ld.param.u64 	%rd6, [_Z10matrixMultPfPKfS1_iii_param_0];
	ld.param.u64 	%rd7, [_Z10matrixMultPfPKfS1_iii_param_1];
	ld.param.u64 	%rd8, [_Z10matrixMultPfPKfS1_iii_param_2];
	ld.param.u32 	%r20, [_Z10matrixMultPfPKfS1_iii_param_3];
	ld.param.u32 	%r18, [_Z10matrixMultPfPKfS1_iii_param_4];
	ld.param.u32 	%r19, [_Z10matrixMultPfPKfS1_iii_param_5];
	cvta.to.global.u64 	%rd1, %rd8;
	cvta.to.global.u64 	%rd2, %rd7;
	mov.u32 	%r21, %ctaid.y;
	mov.u32 	%r22, %ntid.y;
	mov.u32 	%r23, %tid.y;
	mad.lo.s32 	%r1, %r21, %r22, %r23;
	mov.u32 	%r24, %ctaid.x;
	mov.u32 	%r25, %ntid.x;
	mov.u32 	%r26, %tid.x;
	mad.lo.s32 	%r2, %r24, %r25, %r26;
	setp.ge.s32 	%p1, %r1, %r20;
	setp.ge.s32 	%p2, %r2, %r19;
	or.pred  	%p3, %p1, %p2;
	@%p3 bra 	$L__BB0_14;
	setp.lt.s32 	%p4, %r18, 1;
	mov.f32 	%f67, 0f00000000;
	@%p4 bra 	$L__BB0_13;
	mul.lo.s32 	%r3, %r18, %r1;
	and.b32  	%r4, %r18, 7;
	setp.lt.u32 	%p5, %r18, 8;
	mov.f32 	%f67, 0f00000000;
	mov.b32 	%r39, 0;
	@%p5 bra 	$L__BB0_5;
	and.b32  	%r39, %r18, 2147483640;
	neg.s32 	%r37, %r39;
	shl.b32 	%r7, %r19, 3;
	mul.wide.u32 	%rd9, %r3, 4;
	add.s64 	%rd10, %rd9, %rd2;
	add.s64 	%rd52, %rd10, 16;
	mov.f32 	%f67, 0f00000000;
	mul.wide.s32 	%rd13, %r19, 4;
	mov.u32 	%r36, %r2;
$L__BB0_4:
	.pragma "nounroll";
	ld.global.f32 	%f17, [%rd52+-16];
	mul.wide.s32 	%rd11, %r36, 4;
	add.s64 	%rd12, %rd1, %rd11;
	ld.global.f32 	%f18, [%rd12];
	fma.rn.f32 	%f19, %f17, %f18, %f67;
	ld.global.f32 	%f20, [%rd52+-12];
	add.s64 	%rd14, %rd12, %rd13;
	ld.global.f32 	%f21, [%rd14];
	fma.rn.f32 	%f22, %f20, %f21, %f19;
	ld.global.f32 	%f23, [%rd52+-8];
	add.s64 	%rd15, %rd14, %rd13;
	ld.global.f32 	%f24, [%rd15];
	fma.rn.f32 	%f25, %f23, %f24, %f22;
	ld.global.f32 	%f26, [%rd52+-4];
	add.s64 	%rd16, %rd15, %rd13;
	ld.global.f32 	%f27, [%rd16];
	fma.rn.f32 	%f28, %f26, %f27, %f25;
	ld.global.f32 	%f29, [%rd52];
	add.s64 	%rd17, %rd16, %rd13;
	ld.global.f32 	%f30, [%rd17];
	fma.rn.f32 	%f31, %f29, %f30, %f28;
	ld.global.f32 	%f32, [%rd52+4];
	add.s64 	%rd18, %rd17, %rd13;
	ld.global.f32 	%f33, [%rd18];
	fma.rn.f32 	%f34, %f32, %f33, %f31;
	ld.global.f32 	%f35, [%rd52+8];
	add.s64 	%rd19, %rd18, %rd13;
	ld.global.f32 	%f36, [%rd19];
	fma.rn.f32 	%f37, %f35, %f36, %f34;
	ld.global.f32 	%f38, [%rd52+12];
	add.s64 	%rd20, %rd19, %rd13;
	ld.global.f32 	%f39, [%rd20];
	fma.rn.f32 	%f67, %f38, %f39, %f37;
	add.s32 	%r37, %r37, 8;
	add.s32 	%r36, %r36, %r7;
	add.s64 	%rd52, %rd52, 32;
	setp.ne.s32 	%p6, %r37, 0;
	@%p6 bra 	$L__BB0_4;
$L__BB0_5:
	setp.eq.s32 	%p7, %r4, 0;
	@%p7 bra 	$L__BB0_13;
	and.b32  	%r13, %r18, 3;
	setp.lt.u32 	%p8, %r4, 4;
	@%p8 bra 	$L__BB0_8;
	add.s32 	%r28, %r39, %r3;
	mul.wide.u32 	%rd21, %r28, 4;
	add.s64 	%rd22, %rd2, %rd21;
	ld.global.f32 	%f41, [%rd22];
	mad.lo.s32 	%r29, %r39, %r19, %r2;
	mul.wide.s32 	%rd23, %r29, 4;
	add.s64 	%rd24, %rd1, %rd23;
	ld.global.f32 	%f42, [%rd24];
	fma.rn.f32 	%f43, %f41, %f42, %f67;
	cvt.u64.u32 	%rd25, %r3;
	cvt.u64.u32 	%rd26, %r39;
	add.s64 	%rd27, %rd26, %rd25;
	shl.b64 	%rd28, %rd27, 2;
	add.s64 	%rd29, %rd2, %rd28;
	ld.global.f32 	%f44, [%rd29+4];
	mul.wide.s32 	%rd30, %r19, 4;
	add.s64 	%rd31, %rd24, %rd30;
	ld.global.f32 	%f45, [%rd31];
	fma.rn.f32 	%f46, %f44, %f45, %f43;
	ld.global.f32 	%f47, [%rd29+8];
	add.s64 	%rd32, %rd31, %rd30;
	ld.global.f32 	%f48, [%rd32];
	fma.rn.f32 	%f49, %f47, %f48, %f46;
	ld.global.f32 	%f50, [%rd29+12];
	add.s64 	%rd33, %rd32, %rd30;
	ld.global.f32 	%f51, [%rd33];
	fma.rn.f32 	%f67, %f50, %f51, %f49;
	add.s32 	%r39, %r39, 4;
$L__BB0_8:
	setp.eq.s32 	%p9, %r13, 0;
	@%p9 bra 	$L__BB0_13;
	setp.eq.s32 	%p10, %r13, 1;
	@%p10 bra 	$L__BB0_11;
	add.s32 	%r30, %r39, %r3;
	mul.wide.u32 	%rd34, %r30, 4;
	add.s64 	%rd35, %rd2, %rd34;
	ld.global.f32 	%f53, [%rd35];
	mad.lo.s32 	%r31, %r39, %r19, %r2;
	mul.wide.s32 	%rd36, %r31, 4;
	add.s64 	%rd37, %rd1, %rd36;
	ld.global.f32 	%f54, [%rd37];
	fma.rn.f32 	%f55, %f53, %f54, %f67;
	cvt.u64.u32 	%rd38, %r3;
	cvt.u64.u32 	%rd39, %r39;
	add.s64 	%rd40, %rd39, %rd38;
	shl.b64 	%rd41, %rd40, 2;
	add.s64 	%rd42, %rd2, %rd41;
	ld.global.f32 	%f56, [%rd42+4];
	mul.wide.s32 	%rd43, %r19, 4;
	add.s64 	%rd44, %rd37, %rd43;
	ld.global.f32 	%f57, [%rd44];
	fma.rn.f32 	%f67, %f56, %f57, %f55;
	add.s32 	%r39, %r39, 2;
$L__BB0_11:
	and.b32  	%r32, %r18, 1;
	setp.eq.b32 	%p11, %r32, 1;
	not.pred 	%p12, %p11;
	@%p12 bra 	$L__BB0_13;
	add.s32 	%r33, %r39, %r3;
	mul.wide.u32 	%rd45, %r33, 4;
	add.s64 	%rd46, %rd2, %rd45;
	ld.global.f32 	%f58, [%rd46];
	mad.lo.s32 	%r34, %r39, %r19, %r2;
	mul.wide.s32 	%rd47, %r34, 4;
	add.s64 	%rd48, %rd1, %rd47;
	ld.global.f32 	%f59, [%rd48];
	fma.rn.f32 	%f67, %f58, %f59, %f67;
$L__BB0_13:
	mad.lo.s32 	%r35, %r19, %r1, %r2;
	cvta.to.global.u64 	%rd49, %rd6;
	mul.wide.s32 	%rd50, %r35, 4;
	add.s64 	%rd51, %rd49, %rd50;
	st.global.f32 	[%rd51], %f67;
$L__BB0_14:
	ret;

}


// ===== COMPILED SASS (sm_100) =====

	.target	sm_100

	.elftype	@"ET_EXEC"


//--------------------- .note.nv.tkinfo           --------------------------
	.section	.note.nv.tkinfo,"",@"SHT_NOTE"
	.sectionflags	@"SHF_NOTE_NV_TKINFO"
	.tkinfo
        /*0018*/ 	.word	0x00000002
        /*0030*/ 	.string	""
        /*0030*/ 	.string	"ptxas"
        /*0030*/ 	.string	"Cuda compilation tools, release 13.0, V13.0.88"
        /*0030*/ 	.string	"Build cuda_13.0.r13.0/compiler.36424714_0"
        /*0030*/ 	.string	"-arch sm_100 -m 64 "



//--------------------- .note.nv.cuinfo           --------------------------
	.section	.note.nv.cuinfo,"",@"SHT_NOTE"
	.sectionflags	@"SHF_NOTE_NV_CUINFO"
        /*0018*/ 	.short	0x0002
        /*001a*/ 	.short	0x0064
        /*001c*/ 	.short	0x0082
	.zero		2


//--------------------- .nv.info                  --------------------------
	.section	.nv.info,"",@"SHT_CUDA_INFO"
	.align	4


	//----- nvinfo : EIATTR_REGCOUNT
	.align		4
        /*0000*/ 	.byte	0x04, 0x2f
        /*0002*/ 	.short	(.L_1 - .L_0)
	.align		4
.L_0:
        /*0004*/ 	.word	index@(_Z10matrixMultPfPKfS1_iii)
        /*0008*/ 	.word	0x00000020


	//----- nvinfo : EIATTR_FRAME_SIZE
	.align		4
.L_1:
        /*000c*/ 	.byte	0x04, 0x11
        /*000e*/ 	.short	(.L_3 - .L_2)
	.align		4
.L_2:
        /*0010*/ 	.word	index@(_Z10matrixMultPfPKfS1_iii)
        /*0014*/ 	.word	0x00000000


	//----- nvinfo : EIATTR_MIN_STACK_SIZE
	.align		4
.L_3:
        /*0018*/ 	.byte	0x04, 0x12
        /*001a*/ 	.short	(.L_5 - .L_4)
	.align		4
.L_4:
        /*001c*/ 	.word	index@(_Z10matrixMultPfPKfS1_iii)
        /*0020*/ 	.word	0x00000000
.L_5:


//--------------------- .nv.compat                --------------------------
	.section	.nv.compat,"",@"SHT_CUDA_COMPAT_INFO"
	.align	4
        /*0000*/ 	.byte	0x02, 0x09, 0x00, 0x00, 0x02, 0x02, 0x01, 0x00, 0x02, 0x05, 0x05, 0x00, 0x03, 0x07, 0x01, 0x01
        /*0010*/ 	.byte	0x02, 0x03, 0x00, 0x00, 0x02, 0x06, 0x01, 0x00, 0x04, 0x0b, 0x08, 0x00, 0x09, 0x00, 0x00, 0x00
        /*0020*/ 	.byte	0x00, 0x00, 0x00, 0x00


//--------------------- .nv.info._Z10matrixMultPfPKfS1_iii --------------------------
	.section	.nv.info._Z10matrixMultPfPKfS1_iii,"",@"SHT_CUDA_INFO"
	.sectionflags	@""
	.align	4


	//----- nvinfo : EIATTR_CUDA_API_VERSION
	.align		4
        /*0000*/ 	.byte	0x04, 0x37
        /*0002*/ 	.short	(.L_7 - .L_6)
.L_6:
        /*0004*/ 	.word	0x00000082


	//----- nvinfo : EIATTR_KPARAM_INFO
	.align		4
.L_7:
        /*0008*/ 	.byte	0x04, 0x17
        /*000a*/ 	.short	(.L_9 - .L_8)
.L_8:
        /*000c*/ 	.word	0x00000000
        /*0010*/ 	.short	0x0005
        /*0012*/ 	.short	0x0020
        /*0014*/ 	.byte	0x00, 0xf0, 0x11, 0x00


	//----- nvinfo : EIATTR_KPARAM_INFO
	.align		4
.L_9:
        /*0018*/ 	.byte	0x04, 0x17
        /*001a*/ 	.short	(.L_11 - .L_10)
.L_10:
        /*001c*/ 	.word	0x00000000
        /*0020*/ 	.short	0x0004
        /*0022*/ 	.short	0x001c
        /*0024*/ 	.byte	0x00, 0xf0, 0x11, 0x00


	//----- nvinfo : EIATTR_KPARAM_INFO
	.align		4
.L_11:
        /*0028*/ 	.byte	0x04, 0x17
        /*002a*/ 	.short	(.L_13 - .L_12)
.L_12:
        /*002c*/ 	.word	0x00000000
        /*0030*/ 	.short	0x0003
        /*0032*/ 	.short	0x0018
        /*0034*/ 	.byte	0x00, 0xf0, 0x11, 0x00


	//----- nvinfo : EIATTR_KPARAM_INFO
	.align		4
.L_13:
        /*0038*/ 	.byte	0x04, 0x17
        /*003a*/ 	.short	(.L_15 - .L_14)
.L_14:
        /*003c*/ 	.word	0x00000000
        /*0040*/ 	.short	0x0002
        /*0042*/ 	.short	0x0010
        /*0044*/ 	.byte	0x00, 0xf5, 0x21, 0x00


	//----- nvinfo : EIATTR_KPARAM_INFO
	.align		4
.L_15:
        /*0048*/ 	.byte	0x04, 0x17
        /*004a*/ 	.short	(.L_17 - .L_16)
.L_16:
        /*004c*/ 	.word	0x00000000
        /*0050*/ 	.short	0x0001
        /*0052*/ 	.short	0x0008
        /*0054*/ 	.byte	0x00, 0xf5, 0x21, 0x00


	//----- nvinfo : EIATTR_KPARAM_INFO
	.align		4
.L_17:
        /*0058*/ 	.byte	0x04, 0x17
        /*005a*/ 	.short	(.L_19 - .L_18)
.L_18:
        /*005c*/ 	.word	0x00000000
        /*0060*/ 	.short	0x0000
        /*0062*/ 	.short	0x0000
        /*0064*/ 	.byte	0x00, 0xf5, 0x21, 0x00


	//----- nvinfo : EIATTR_SPARSE_MMA_MASK
	.align		4
.L_19:
        /*0068*/ 	.byte	0x03, 0x50
        /*006a*/ 	.short	0x0000


	//----- nvinfo : EIATTR_MAXREG_COUNT
	.align		4
        /*006c*/ 	.byte	0x03, 0x1b
        /*006e*/ 	.short	0x00ff


	//----- nvinfo : EIATTR_MERCURY_ISA_VERSION
	.align		4
        /*0070*/ 	.byte	0x03, 0x5f
        /*0072*/ 	.short	0x0101


	//----- nvinfo : EIATTR_VRC_CTA_INIT_COUNT
	.align		4
        /*0074*/ 	.byte	0x02, 0x4a
	.zero		1
	.zero		1


	//----- nvinfo : EIATTR_EXIT_INSTR_OFFSETS
	.align		4
        /*0078*/ 	.byte	0x04, 0x1c
        /*007a*/ 	.short	(.L_21 - .L_20)


	//   ....[0]....
.L_20:
        /*007c*/ 	.word	0x000000d0


	//   ....[1]....
        /*0080*/ 	.word	0x000008f0


	//----- nvinfo : EIATTR_CBANK_PARAM_SIZE
	.align		4
.L_21:
        /*0084*/ 	.byte	0x03, 0x19
        /*0086*/ 	.short	0x0024


	//----- nvinfo : EIATTR_PARAM_CBANK
	.align		4
        /*0088*/ 	.byte	0x04, 0x0a
        /*008a*/ 	.short	(.L_23 - .L_22)
	.align		4
.L_22:
        /*008c*/ 	.word	index@(.nv.constant0._Z10matrixMultPfPKfS1_iii)
        /*0090*/ 	.short	0x0380
        /*0092*/ 	.short	0x0024


	//----- nvinfo : EIATTR_SW_WAR
	.align		4
.L_23:
        /*0094*/ 	.byte	0x04, 0x36
        /*0096*/ 	.short	(.L_25 - .L_24)
.L_24:
        /*0098*/ 	.word	0x00000008
.L_25:


//--------------------- .nv.callgraph             --------------------------
	.section	.nv.callgraph,"",@"SHT_CUDA_CALLGRAPH"
	.align	4
	.sectionentsize	8
	.align		4
        /*0000*/ 	.word	0x00000000
	.align		4
        /*0004*/ 	.word	0xffffffff
	.align		4
        /*0008*/ 	.word	0x00000000
	.align		4
        /*000c*/ 	.word	0xfffffffe
	.align		4
        /*0010*/ 	.word	0x00000000
	.align		4
        /*0014*/ 	.word	0xfffffffd
	.align		4
        /*0018*/ 	.word	0x00000000
	.align		4
        /*001c*/ 	.word	0xfffffffc


//--------------------- .text._Z10matrixMultPfPKfS1_iii --------------------------
	.section	.text._Z10matrixMultPfPKfS1_iii,"ax",@progbits
	.align	128
        .global         _Z10matrixMultPfPKfS1_iii
        .type           _Z10matrixMultPfPKfS1_iii,@function
        .size           _Z10matrixMultPfPKfS1_iii,(.L_x_5 - _Z10matrixMultPfPKfS1_iii)
        .other          _Z10matrixMultPfPKfS1_iii,@"STO_CUDA_ENTRY STV_DEFAULT"
_Z10matrixMultPfPKfS1_iii:
.text._Z10matrixMultPfPKfS1_iii:
[----:B------:R-:W-:Y:S01]  /*0000*/  LDC R1, c[0x0][0x37c] ;  /* 0x0000df00ff017b82 */ /* 0x000fe20000000800 */
[----:B------:R-:W0:Y:S07]  /*0010*/  S2R R5, SR_TID.X ;  /* 0x0000000000057919 */ /* 0x000e2e0000002100 */
[----:B------:R-:W1:Y:S01]  /*0020*/  LDC R16, c[0x0][0x364] ;  /* 0x0000d900ff107b82 */ /* 0x000e620000000800 */
[----:B------:R-:W2:Y:S01]  /*0030*/  LDCU UR6, c[0x0][0x398] ;  /* 0x00007300ff0677ac */ /* 0x000ea20008000800 */
[----:B------:R-:W1:Y:S06]  /*0040*/  S2R R3, SR_TID.Y ;  /* 0x0000000000037919 */ /* 0x000e6c0000002200 */
[----:B------:R-:W0:Y:S08]  /*0050*/  S2UR UR5, SR_CTAID.X ;  /* 0x00000000000579c3 */ /* 0x000e300000002500 */
[----:B------:R-:W0:Y:S08]  /*0060*/  LDC R0, c[0x0][0x360] ;  /* 0x0000d800ff007b82 */ /* 0x000e300000000800 */
[----:B------:R-:W1:Y:S08]  /*0070*/  S2UR UR4, SR_CTAID.Y ;  /* 0x00000000000479c3 */ /* 0x000e700000002600 */
[----:B------:R-:W3:Y:S01]  /*0080*/  LDC R17, c[0x0][0x3a0] ;  /* 0x0000e800ff117b82 */ /* 0x000ee20000000800 */
[----:B0-----:R-:W-:-:S02]  /*0090*/  IMAD R0, R0, UR5, R5 ;  /* 0x0000000500007c24 */ /* 0x001fc4000f8e0205 */
[----:B-1----:R-:W-:-:S03]  /*00a0*/  IMAD R16, R16, UR4, R3 ;  /* 0x0000000410107c24 */ /* 0x002fc6000f8e0203 */
[----:B---3--:R-:W-:-:S04]  /*00b0*/  ISETP.GE.AND P0, PT, R0, R17, PT ;  /* 0x000000110000720c */ /* 0x008fc80003f06270 */
[----:B--2---:R-:W-:-:S13]  /*00c0*/  ISETP.GE.OR P0, PT, R16, UR6, P0 ;  /* 0x0000000610007c0c */ /* 0x004fda0008706670 */
[----:B------:R-:W-:Y:S05]  /*00d0*/  @P0 EXIT ;  /* 0x000000000000094d */ /* 0x000fea0003800000 */
[----:B------:R-:W0:Y:S01]  /*00e0*/  LDC R19, c[0x0][0x39c] ;  /* 0x0000e700ff137b82 */ /* 0x000e220000000800 */
[----:B------:R-:W1:Y:S01]  /*00f0*/  LDCU.64 UR4, c[0x0][0x358] ;  /* 0x00006b00ff0477ac */ /* 0x000e620008000a00 */
[----:B------:R-:W-:Y:S01]  /*0100*/  HFMA2 R24, -RZ, RZ, 0, 0 ;  /* 0x00000000ff187431 */ /* 0x000fe200000001ff */
[----:B0-----:R-:W-:-:S13]  /*0110*/  ISETP.GE.AND P0, PT, R19, 0x1, PT ;  /* 0x000000011300780c */ /* 0x001fda0003f06270 */
[----:B-1----:R-:W-:Y:S05]  /*0120*/  @!P0 BRA `(.L_x_0) ;  /* 0x0000000400e08947 */ /* 0x002fea0003800000 */
[C---:B------:R-:W-:Y:S01]  /*0130*/  ISETP.GE.U32.AND P1, PT, R19.reuse, 0x8, PT ;  /* 0x000000081300780c */ /* 0x040fe20003f26070 */
[----:B------:R-:W-:Y:S01]  /*0140*/  IMAD R20, R16, R19, RZ ;  /* 0x0000001310147224 */ /* 0x000fe200078e02ff */
[----:B------:R-:W-:Y:S02]  /*0150*/  LOP3.LUT R27, R19, 0x7, RZ, 0xc0, !PT ;  /* 0x00000007131b7812 */ /* 0x000fe400078ec0ff */
[----:B------:R-:W-:Y:S02]  /*0160*/  MOV R24, RZ ;  /* 0x000000ff00187202 */ /* 0x000fe40000000f00 */
[----:B------:R-:W-:Y:S02]  /*0170*/  ISETP.NE.AND P0, PT, R27, RZ, PT ;  /* 0x000000ff1b00720c */ /* 0x000fe40003f05270 */
[----:B------:R-:W-:-:S05]  /*0180*/  MOV R21, RZ ;  /* 0x000000ff00157202 */ /* 0x000fca0000000f00 */
[----:B------:R-:W-:Y:S06]  /*0190*/  @!P1 BRA `(.L_x_1) ;  /* 0x0000000000c49947 */ /* 0x000fec0003800000 */
[----:B------:R-:W0:Y:S01]  /*01a0*/  LDC.64 R2, c[0x0][0x388] ;  /* 0x0000e200ff027b82 */ /* 0x000e220000000a00 */
[----:B------:R-:W-:Y:S02]  /*01b0*/  LOP3.LUT R21, R19, 0x7ffffff8, RZ, 0xc0, !PT ;  /* 0x7ffffff813157812 */ /* 0x000fe400078ec0ff */
[----:B------:R-:W-:Y:S02]  /*01c0*/  MOV R24, RZ ;  /* 0x000000ff00187202 */ /* 0x000fe40000000f00 */
[----:B------:R-:W-:Y:S02]  /*01d0*/  MOV R18, R0 ;  /* 0x0000000000127202 */ /* 0x000fe40000000f00 */
[----:B------:R-:W-:Y:S01]  /*01e0*/  IADD3 R22, PT, PT, -R21, RZ, RZ ;  /* 0x000000ff15167210 */ /* 0x000fe20007ffe1ff */
[----:B0-----:R-:W-:-:S03]  /*01f0*/  IMAD.WIDE.U32 R2, R20, 0x4, R2 ;  /* 0x0000000414027825 */ /* 0x001fc600078e0002 */
[----:B------:R-:W-:-:S04]  /*0200*/  IADD3 R4, P1, PT, R2, 0x10, RZ ;  /* 0x0000001002047810 */ /* 0x000fc80007f3e0ff */
[----:B------:R-:W-:-:S09]  /*0210*/  IADD3.X R5, PT, PT, RZ, R3, RZ, P1, !PT ;  /* 0x00000003ff057210 */ /* 0x000fd20000ffe4ff */
.L_x_2:
[----:B------:R-:W0:Y:S01]  /*0220*/  LDC.64 R14, c[0x0][0x390] ;  /* 0x0000e400ff0e7b82 */ /* 0x000e220000000a00 */
[----:B------:R-:W-:Y:S02]  /*0230*/  MOV R2, R4 ;  /* 0x0000000400027202 */ /* 0x000fe40000000f00 */
[----:B------:R-:W-:-:S05]  /*0240*/  MOV R3, R5 ;  /* 0x0000000500037202 */ /* 0x000fca0000000f00 */
[----:B------:R-:W2:Y:S04]  /*0250*/  LDG.E R25, desc[UR4][R2.64+-0x10] ;  /* 0xfffff00402197981 */ /* 0x000ea8000c1e1900 */
[----:B------:R-:W3:Y:S04]  /*0260*/  LDG.E R23, desc[UR4][R2.64+-0xc] ;  /* 0xfffff40402177981 */ /* 0x000ee8000c1e1900 */
[----:B------:R-:W4:Y:S04]  /*0270*/  LDG.E R29, desc[UR4][R2.64+-0x8] ;  /* 0xfffff804021d7981 */ /* 0x000f28000c1e1900 */
[----:B------:R-:W5:Y:S01]  /*0280*/  LDG.E R28, desc[UR4][R2.64+-0x4] ;  /* 0xfffffc04021c7981 */ /* 0x000f62000c1e1900 */
[----:B0-----:R-:W-:-:S05]  /*0290*/  IMAD.WIDE R14, R18, 0x4, R14 ;  /* 0x00000004120e7825 */ /* 0x001fca00078e020e */
[----:B------:R0:W2:Y:S01]  /*02a0*/  LDG.E R26, desc[UR4][R14.64] ;  /* 0x000000040e1a7981 */ /* 0x0000a2000c1e1900 */
[----:B------:R-:W-:-:S04]  /*02b0*/  IMAD.WIDE R12, R17, 0x4, R14 ;  /* 0x00000004110c7825 */ /* 0x000fc800078e020e */
[C---:B------:R-:W-:Y:S02]  /*02c0*/  IMAD.WIDE R4, R17.reuse, 0x4, R12 ;  /* 0x0000000411047825 */ /* 0x040fe400078e020c */
[----:B------:R-:W3:Y:S02]  /*02d0*/  LDG.E R12, desc[UR4][R12.64] ;  /* 0x000000040c0c7981 */ /* 0x000ee4000c1e1900 */
[C---:B------:R-:W-:Y:S02]  /*02e0*/  IMAD.WIDE R8, R17.reuse, 0x4, R4 ;  /* 0x0000000411087825 */ /* 0x040fe400078e0204 */
[----:B------:R-:W4:Y:S02]  /*02f0*/  LDG.E R4, desc[UR4][R4.64] ;  /* 0x0000000404047981 */ /* 0x000f24000c1e1900 */
[C---:B------:R-:W-:Y:S02]  /*0300*/  IMAD.WIDE R6, R17.reuse, 0x4, R8 ;  /* 0x0000000411067825 */ /* 0x040fe400078e0208 */
[----:B------:R-:W5:Y:S02]  /*0310*/  LDG.E R8, desc[UR4][R8.64] ;  /* 0x0000000408087981 */ /* 0x000f64000c1e1900 */
[----:B------:R-:W-:-:S02]  /*0320*/  IMAD.WIDE R10, R17, 0x4, R6 ;  /* 0x00000004110a7825 */ /* 0x000fc400078e0206 */
[----:B------:R-:W5:Y:S04]  /*0330*/  LDG.E R5, desc[UR4][R2.64] ;  /* 0x0000000402057981 */ /* 0x000f68000c1e1900 */
[----:B------:R-:W5:Y:S01]  /*0340*/  LDG.E R6, desc[UR4][R6.64] ;  /* 0x0000000406067981 */ /* 0x000f62000c1e1900 */
[----:B0-----:R-:W-:-:S03]  /*0350*/  IMAD.WIDE R14, R17, 0x4, R10 ;  /* 0x00000004110e7825 */ /* 0x001fc600078e020a */
[----:B------:R-:W5:Y:S04]  /*0360*/  LDG.E R10, desc[UR4][R10.64] ;  /* 0x000000040a0a7981 */ /* 0x000f68000c1e1900 */
[----:B------:R-:W5:Y:S04]  /*0370*/  LDG.E R13, desc[UR4][R14.64] ;  /* 0x000000040e0d7981 */ /* 0x000f68000c1e1900 */
[----:B------:R-:W5:Y:S04]  /*0380*/  LDG.E R7, desc[UR4][R2.64+0x4] ;  /* 0x0000040402077981 */ /* 0x000f68000c1e1900 */
[----:B------:R-:W5:Y:S01]  /*0390*/  LDG.E R9, desc[UR4][R2.64+0xc] ;  /* 0x00000c0402097981 */ /* 0x000f62000c1e1900 */
[----:B--2---:R-:W-:Y:S01]  /*03a0*/  FFMA R26, R25, R26, R24 ;  /* 0x0000001a191a7223 */ /* 0x004fe20000000018 */
[----:B------:R-:W-:-:S02]  /*03b0*/  IMAD.WIDE R24, R17, 0x4, R14 ;  /* 0x0000000411187825 */ /* 0x000fc400078e020e */
[----:B------:R-:W2:Y:S04]  /*03c0*/  LDG.E R14, desc[UR4][R2.64+0x8] ;  /* 0x00000804020e7981 */ /* 0x000ea8000c1e1900 */
[----:B------:R-:W2:Y:S01]  /*03d0*/  LDG.E R24, desc[UR4][R24.64] ;  /* 0x0000000418187981 */ /* 0x000ea2000c1e1900 */
[----:B---3--:R-:W-:Y:S01]  /*03e0*/  FFMA R12, R23, R12, R26 ;  /* 0x0000000c170c7223 */ /* 0x008fe2000000001a */
[----:B------:R-:W-:-:S03]  /*03f0*/  IADD3 R22, PT, PT, R22, 0x8, RZ ;  /* 0x0000000816167810 */ /* 0x000fc60007ffe0ff */
[----:B----4-:R-:W-:Y:S01]  /*0400*/  FFMA R29, R29, R4, R12 ;  /* 0x000000041d1d7223 */ /* 0x010fe2000000000c */
[----:B------:R-:W-:-:S03]  /*0410*/  ISETP.NE.AND P1, PT, R22, RZ, PT ;  /* 0x000000ff1600720c */ /* 0x000fc60003f25270 */
[----:B-----5:R-:W-:Y:S01]  /*0420*/  FFMA R8, R28, R8, R29 ;  /* 0x000000081c087223 */ /* 0x020fe2000000001d */
[----:B------:R-:W-:-:S03]  /*0430*/  IADD3 R4, P2, PT, R2, 0x20, RZ ;  /* 0x0000002002047810 */ /* 0x000fc60007f5e0ff */
[----:B------:R-:W-:Y:S01]  /*0440*/  FFMA R6, R5, R6, R8 ;  /* 0x0000000605067223 */ /* 0x000fe20000000008 */
[----:B------:R-:W-:Y:S02]  /*0450*/  IADD3.X R5, PT, PT, RZ, R3, RZ, P2, !PT ;  /* 0x00000003ff057210 */ /* 0x000fe400017fe4ff */
[----:B------:R-:W-:Y:S01]  /*0460*/  LEA R18, R17, R18, 0x3 ;  /* 0x0000001211127211 */ /* 0x000fe200078e18ff */
[----:B------:R-:W-:-:S04]  /*0470*/  FFMA R7, R7, R10, R6 ;  /* 0x0000000a07077223 */ /* 0x000fc80000000006 */
[----:B--2---:R-:W-:-:S04]  /*0480*/  FFMA R14, R14, R13, R7 ;  /* 0x0000000d0e0e7223 */ /* 0x004fc80000000007 */
[----:B------:R-:W-:Y:S01]  /*0490*/  FFMA R24, R9, R24, R14 ;  /* 0x0000001809187223 */ /* 0x000fe2000000000e */
[----:B------:R-:W-:Y:S06]  /*04a0*/  @P1 BRA `(.L_x_2) ;  /* 0xfffffffc005c1947 */ /* 0x000fec000383ffff */
.L_x_1:
[----:B------:R-:W-:Y:S05]  /*04b0*/  @!P0 BRA `(.L_x_0) ;  /* 0x0000000000fc8947 */ /* 0x000fea0003800000 */
[----:B------:R-:W-:Y:S02]  /*04c0*/  ISETP.GE.U32.AND P1, PT, R27, 0x4, PT ;  /* 0x000000041b00780c */ /* 0x000fe40003f26070 */
[----:B------:R-:W-:-:S04]  /*04d0*/  LOP3.LUT R14, R19, 0x3, RZ, 0xc0, !PT ;  /* 0x00000003130e7812 */ /* 0x000fc800078ec0ff */
[----:B------:R-:W-:-:S07]  /*04e0*/  ISETP.NE.AND P0, PT, R14, RZ, PT ;  /* 0x000000ff0e00720c */ /* 0x000fce0003f05270 */
[----:B------:R-:W-:Y:S06]  /*04f0*/  @!P1 BRA `(.L_x_3) ;  /* 0x00000000006c9947 */ /* 0x000fec0003800000 */
[----:B------:R-:W0:Y:S01]  /*0500*/  LDC.64 R4, c[0x0][0x390] ;  /* 0x0000e400ff047b82 */ /* 0x000e220000000a00 */
[----:B------:R-:W1:Y:S01]  /*0510*/  LDCU.64 UR6, c[0x0][0x388] ;  /* 0x00007100ff0677ac */ /* 0x000e620008000a00 */
[----:B------:R-:W-:Y:S01]  /*0520*/  IMAD R7, R21, R17, R0 ;  /* 0x0000001115077224 */ /* 0x000fe200078e0200 */
[CC--:B------:R-:W-:Y:S02]  /*0530*/  IADD3 R3, PT, PT, R20.reuse, R21.reuse, RZ ;  /* 0x0000001514037210 */ /* 0x0c0fe40007ffe0ff */
[----:B------:R-:W-:-:S03]  /*0540*/  IADD3 R8, P1, PT, R20, R21, RZ ;  /* 0x0000001514087210 */ /* 0x000fc60007f3e0ff */
[----:B------:R-:W2:Y:S01]  /*0550*/  LDC.64 R12, c[0x0][0x388] ;  /* 0x0000e200ff0c7b82 */ /* 0x000ea20000000a00 */
[----:B0-----:R-:W-:-:S04]  /*0560*/  IMAD.WIDE R4, R7, 0x4, R4 ;  /* 0x0000000407047825 */ /* 0x001fc800078e0204 */
[----:B------:R-:W-:Y:S02]  /*0570*/  IMAD.WIDE R6, R17, 0x4, R4 ;  /* 0x0000000411067825 */ /* 0x000fe400078e0204 */
[----:B------:R-:W3:Y:S02]  /*0580*/  LDG.E R4, desc[UR4][R4.64] ;  /* 0x0000000404047981 */ /* 0x000ee4000c1e1900 */
[----:B--2---:R-:W-:Y:S01]  /*0590*/  IMAD.WIDE.U32 R12, R3, 0x4, R12 ;  /* 0x00000004030c7825 */ /* 0x004fe200078e000c */
[----:B------:R-:W-:Y:S02]  /*05a0*/  IADD3.X R3, PT, PT, RZ, RZ, RZ, P1, !PT ;  /* 0x000000ffff037210 */ /* 0x000fe40000ffe4ff */
[----:B-1----:R-:W-:-:S03]  /*05b0*/  LEA R2, P1, R8, UR6, 0x2 ;  /* 0x0000000608027c11 */ /* 0x002fc6000f8210ff */
[----:B------:R-:W3:Y:S01]  /*05c0*/  LDG.E R13, desc[UR4][R12.64] ;  /* 0x000000040c0d7981 */ /* 0x000ee2000c1e1900 */
[----:B------:R-:W-:Y:S01]  /*05d0*/  LEA.HI.X R3, R8, UR7, R3, 0x2, P1 ;  /* 0x0000000708037c11 */ /* 0x000fe200088f1403 */
[C---:B------:R-:W-:Y:S02]  /*05e0*/  IMAD.WIDE R8, R17.reuse, 0x4, R6 ;  /* 0x0000000411087825 */ /* 0x040fe400078e0206 */
[----:B------:R-:W2:Y:S04]  /*05f0*/  LDG.E R6, desc[UR4][R6.64] ;  /* 0x0000000406067981 */ /* 0x000ea8000c1e1900 */
[----:B------:R-:W2:Y:S01]  /*0600*/  LDG.E R15, desc[UR4][R2.64+0x4] ;  /* 0x00000404020f7981 */ /* 0x000ea2000c1e1900 */
[----:B------:R-:W-:-:S03]  /*0610*/  IMAD.WIDE R10, R17, 0x4, R8 ;  /* 0x00000004110a7825 */ /* 0x000fc600078e0208 */
[----:B------:R-:W4:Y:S04]  /*0620*/  LDG.E R22, desc[UR4][R8.64] ;  /* 0x0000000408167981 */ /* 0x000f28000c1e1900 */
[----:B------:R-:W4:Y:S04]  /*0630*/  LDG.E R18, desc[UR4][R2.64+0x8] ;  /* 0x0000080402127981 */ /* 0x000f28000c1e1900 */
[----:B------:R-:W5:Y:S04]  /*0640*/  LDG.E R26, desc[UR4][R2.64+0xc] ;  /* 0x00000c04021a7981 */ /* 0x000f68000c1e1900 */
[----:B------:R-:W5:Y:S01]  /*0650*/  LDG.E R10, desc[UR4][R10.64] ;  /* 0x000000040a0a7981 */ /* 0x000f62000c1e1900 */
[----:B------:R-:W-:Y:S01]  /*0660*/  IADD3 R21, PT, PT, R21, 0x4, RZ ;  /* 0x0000000415157810 */ /* 0x000fe20007ffe0ff */
[----:B---3--:R-:W-:-:S04]  /*0670*/  FFMA R24, R13, R4, R24 ;  /* 0x000000040d187223 */ /* 0x008fc80000000018 */
[----:B--2---:R-:W-:-:S04]  /*0680*/  FFMA R15, R15, R6, R24 ;  /* 0x000000060f0f7223 */ /* 0x004fc80000000018 */
[----:B----4-:R-:W-:-:S04]  /*0690*/  FFMA R15, R18, R22, R15 ;  /* 0x00000016120f7223 */ /* 0x010fc8000000000f */
[----:B-----5:R-:W-:-:S07]  /*06a0*/  FFMA R24, R26, R10, R15 ;  /* 0x0000000a1a187223 */ /* 0x020fce000000000f */
.L_x_3:
[----:B------:R-:W-:Y:S05]  /*06b0*/  @!P0 BRA `(.L_x_0) ;  /* 0x00000000007c8947 */ /* 0x000fea0003800000 */
[----:B------:R-:W-:Y:S02]  /*06c0*/  ISETP.NE.AND P1, PT, R14, 0x1, PT ;  /* 0x000000010e00780c */ /* 0x000fe40003f25270 */
[----:B------:R-:W-:-:S04]  /*06d0*/  LOP3.LUT R19, R19, 0x1, RZ, 0xc0, !PT ;  /* 0x0000000113137812 */ /* 0x000fc800078ec0ff */
[----:B------:R-:W-:-:S07]  /*06e0*/  ISETP.NE.U32.AND P0, PT, R19, 0x1, PT ;  /* 0x000000011300780c */ /* 0x000fce0003f05070 */
[----:B------:R-:W0:Y:S01]  /*06f0*/  @P1 LDC.64 R10, c[0x0][0x388] ;  /* 0x0000e200ff0a1b82 */ /* 0x000e220000000a00 */
[CC--:B------:R-:W-:Y:S02]  /*0700*/  @P1 IADD3 R13, PT, PT, R20.reuse, R21.reuse, RZ ;  /* 0x00000015140d1210 */ /* 0x0c0fe40007ffe0ff */
[----:B------:R-:W-:-:S04]  /*0710*/  @P1 IADD3 R12, P2, PT, R20, R21, RZ ;  /* 0x00000015140c1210 */ /* 0x000fc80007f5e0ff */
[----:B------:R-:W-:Y:S01]  /*0720*/  @P1 IADD3.X R14, PT, PT, RZ, RZ, RZ, P2, !PT ;  /* 0x000000ffff0e1210 */ /* 0x000fe200017fe4ff */
[----:B------:R-:W1:Y:S08]  /*0730*/  @P1 LDC.64 R8, c[0x0][0x390] ;  /* 0x0000e400ff081b82 */ /* 0x000e700000000a00 */
[----:B------:R-:W2:Y:S08]  /*0740*/  @P1 LDC.64 R6, c[0x0][0x388] ;  /* 0x0000e200ff061b82 */ /* 0x000eb00000000a00 */
[----:B------:R-:W3:Y:S01]  /*0750*/  @!P0 LDC.64 R4, c[0x0][0x388] ;  /* 0x0000e200ff048b82 */ /* 0x000ee20000000a00 */
[----:B0-----:R-:W-:-:S04]  /*0760*/  @P1 IMAD.WIDE.U32 R10, R13, 0x4, R10 ;  /* 0x000000040d0a1825 */ /* 0x001fc800078e000a */
[C---:B------:R-:W-:Y:S01]  /*0770*/  @P1 IMAD R13, R21.reuse, R17, R0 ;  /* 0x00000011150d1224 */ /* 0x040fe200078e0200 */
[----:B------:R-:W-:Y:S01]  /*0780*/  @P1 IADD3 R21, PT, PT, R21, 0x2, RZ ;  /* 0x0000000215151810 */ /* 0x000fe20007ffe0ff */
[----:B------:R-:W4:Y:S01]  /*0790*/  @P1 LDG.E R11, desc[UR4][R10.64] ;  /* 0x000000040a0b1981 */ /* 0x000f22000c1e1900 */
[----:B------:R-:W0:Y:S01]  /*07a0*/  @!P0 LDC.64 R2, c[0x0][0x390] ;  /* 0x0000e400ff028b82 */ /* 0x000e220000000a00 */
[----:B-1----:R-:W-:Y:S01]  /*07b0*/  @P1 IMAD.WIDE R8, R13, 0x4, R8 ;  /* 0x000000040d081825 */ /* 0x002fe200078e0208 */
[----:B------:R-:W-:Y:S02]  /*07c0*/  @!P0 IADD3 R15, PT, PT, R20, R21, RZ ;  /* 0x00000015140f8210 */ /* 0x000fe40007ffe0ff */
[----:B--2---:R-:W-:Y:S01]  /*07d0*/  @P1 LEA R6, P2, R12, R6, 0x2 ;  /* 0x000000060c061211 */ /* 0x004fe200078410ff */
[----:B------:R-:W-:-:S03]  /*07e0*/  @!P0 IMAD R21, R21, R17, R0 ;  /* 0x0000001115158224 */ /* 0x000fc600078e0200 */
[----:B------:R-:W-:Y:S01]  /*07f0*/  @P1 LEA.HI.X R7, R12, R7, R14, 0x2, P2 ;  /* 0x000000070c071211 */ /* 0x000fe200010f140e */
[----:B------:R-:W-:Y:S01]  /*0800*/  @P1 IMAD.WIDE R12, R17, 0x4, R8 ;  /* 0x00000004110c1825 */ /* 0x000fe200078e0208 */
[----:B------:R-:W4:Y:S03]  /*0810*/  @P1 LDG.E R14, desc[UR4][R8.64] ;  /* 0x00000004080e1981 */ /* 0x000f26000c1e1900 */
[----:B---3--:R-:W-:Y:S01]  /*0820*/  @!P0 IMAD.WIDE.U32 R4, R15, 0x4, R4 ;  /* 0x000000040f048825 */ /* 0x008fe200078e0004 */
[----:B------:R-:W2:Y:S04]  /*0830*/  @P1 LDG.E R6, desc[UR4][R6.64+0x4] ;  /* 0x0000040406061981 */ /* 0x000ea8000c1e1900 */
[----:B------:R-:W2:Y:S01]  /*0840*/  @P1 LDG.E R12, desc[UR4][R12.64] ;  /* 0x000000040c0c1981 */ /* 0x000ea2000c1e1900 */
[----:B0-----:R-:W-:-:S03]  /*0850*/  @!P0 IMAD.WIDE R2, R21, 0x4, R2 ;  /* 0x0000000415028825 */ /* 0x001fc600078e0202 */
[----:B------:R-:W3:Y:S04]  /*0860*/  @!P0 LDG.E R5, desc[UR4][R4.64] ;  /* 0x0000000404058981 */ /* 0x000ee8000c1e1900 */
[----:B------:R-:W3:Y:S01]  /*0870*/  @!P0 LDG.E R2, desc[UR4][R2.64] ;  /* 0x0000000402028981 */ /* 0x000ee2000c1e1900 */
[----:B----4-:R-:W-:-:S04]  /*0880*/  @P1 FFMA R11, R11, R14, R24 ;  /* 0x0000000e0b0b1223 */ /* 0x010fc80000000018 */
[----:B--2---:R-:W-:-:S04]  /*0890*/  @P1 FFMA R24, R6, R12, R11 ;  /* 0x0000000c06181223 */ /* 0x004fc8000000000b */
[----:B---3--:R-:W-:-:S07]  /*08a0*/  @!P0 FFMA R24, R5, R2, R24 ;  /* 0x0000000205188223 */ /* 0x008fce0000000018 */
.L_x_0:
[----:B------:R-:W0:Y:S01]  /*08b0*/  LDC.64 R2, c[0x0][0x380] ;  /* 0x0000e000ff027b82 */ /* 0x000e220000000a00 */
[----:B------:R-:W-:-:S04]  /*08c0*/  IMAD R17, R16, R17, R0 ;  /* 0x0000001110117224 */ /* 0x000fc800078e0200 */
[----:B0-----:R-:W-:-:S05]  /*08d0*/  IMAD.WIDE R2, R17, 0x4, R2 ;  /* 0x0000000411027825 */ /* 0x001fca00078e0202 */
[----:B------:R-:W-:Y:S01]  /*08e0*/  STG.E desc[UR4][R2.64], R24 ;  /* 0x0000001802007986 */ /* 0x000fe2000c101904 */
[----:B------:R-:W-:Y:S05]  /*08f0*/  EXIT ;  /* 0x000000000000794d */ /* 0x000fea0003800000 */
.L_x_4:
[----:B------:R-:W-:-:S00]  /*0900*/  BRA `(.L_x_4) ;  /* 0xfffffffc00fc7947 */ /* 0x000fc0000383ffff */
[----:B------:R-:W-:-:S00]  /*0910*/  NOP ;  /* 0x0000000000007918 */ /* 0x000fc00000000000 */
        /* <DEDUP_REMOVED lines=14> */
.L_x_5:


//--------------------- .nv.shared.reserved.0     --------------------------
	.section	.nv.shared.reserved.0,"aw",@nobits
	.weak		__nv_reservedSMEM_offset_0_alias
	.size		__nv_reservedSMEM_offset_0_alias, 0, 64
	.other		__nv_reservedSMEM_offset_0_alias,@"STO_CUDA_RESERVED_SHARED STV_DEFAULT"
__nv_reservedSMEM_offset_0_alias:
	.zero		0
	.zero		64


//--------------------- .nv.constant0._Z10matrixMultPfPKfS1_iii --------------------------
	.section	.nv.constant0._Z10matrixMultPfPKfS1_iii,"a",@progbits
	.sectionflags	@""
	.align	4
.nv.constant0._Z10matrixMultPfPKfS1_iii:
	.zero		932


//--------------------- SYMBOLS --------------------------

	.type		.nv.reservedSmem.offset0,@object
	.size		.nv.reservedSmem.offset0,0x4
